	.headerflags	@"EF_CUDA_TEXMODE_UNIFIED EF_CUDA_64BIT_ADDRESS EF_CUDA_ACCELERATORS EF_CUDA_SM90 EF_CUDA_VIRTUAL_SM(EF_CUDA_SM90)"
	.elftype	@"ET_EXEC"


//--------------------- .nv.info                  --------------------------
	.section	.nv.info,"",@"SHT_CUDA_INFO"
	.align	4


	//----- nvinfo : EIATTR_REGCOUNT
	.align		4
        /*0000*/ 	.byte	0x04, 0x2f
        /*0002*/ 	.short	(.L_3 - .L_2)
	.align		4
.L_2:
        /*0004*/ 	.word	index@(triton_poi_fused__native_batch_norm_legit_no_training_add_convolution_native_batch_norm_backward_relu_40)
        /*0008*/ 	.word	0x00000016


	//----- nvinfo : EIATTR_MIN_STACK_SIZE
	.align		4
.L_3:
        /*000c*/ 	.byte	0x04, 0x12
        /*000e*/ 	.short	(.L_5 - .L_4)
	.align		4
.L_4:
        /*0010*/ 	.word	index@(triton_poi_fused__native_batch_norm_legit_no_training_add_convolution_native_batch_norm_backward_relu_40)
        /*0014*/ 	.word	0x00000000


	//----- nvinfo : EIATTR_FRAME_SIZE
	.align		4
.L_5:
        /*0018*/ 	.byte	0x04, 0x11
        /*001a*/ 	.short	(.L_7 - .L_6)
	.align		4
.L_6:
        /*001c*/ 	.word	index@(triton_poi_fused__native_batch_norm_legit_no_training_add_convolution_native_batch_norm_backward_relu_40)
        /*0020*/ 	.word	0x00000000


	//----- nvinfo : EIATTR_MIN_STACK_SIZE
	.align		4
.L_7:
        /*0024*/ 	.byte	0x04, 0x12
        /*0026*/ 	.short	(.L_9 - .L_8)
	.align		4
.L_8:
        /*0028*/ 	.word	index@(triton_poi_fused__native_batch_norm_legit_no_training_add_convolution_native_batch_norm_backward_relu_40)
        /*002c*/ 	.word	0x00000000
.L_9:


//--------------------- .nv.info.triton_poi_fused__native_batch_norm_legit_no_training_add_convolution_native_batch_norm_backward_relu_40 --------------------------
	.section	.nv.info.triton_poi_fused__native_batch_norm_legit_no_training_add_convolution_native_batch_norm_backward_relu_40,"",@"SHT_CUDA_INFO"
	.sectionflags	@""
	.align	4


	//----- nvinfo : EIATTR_CUDA_API_VERSION
	.align		4
        /*0000*/ 	.byte	0x04, 0x37
        /*0002*/ 	.short	(.L_11 - .L_10)
.L_10:
        /*0004*/ 	.word	0x0000007c


	//----- nvinfo : EIATTR_KPARAM_INFO
	.align		4
.L_11:
        /*0008*/ 	.byte	0x04, 0x17
        /*000a*/ 	.short	(.L_13 - .L_12)
.L_12:
        /*000c*/ 	.word	0x00000000
        /*0010*/ 	.short	0x0009
        /*0012*/ 	.short	0x0048
        /*0014*/ 	.byte	0x00, 0xf0, 0x11, 0x00


	//----- nvinfo : EIATTR_KPARAM_INFO
	.align		4
.L_13:
        /*0018*/ 	.byte	0x04, 0x17
        /*001a*/ 	.short	(.L_15 - .L_14)
.L_14:
        /*001c*/ 	.word	0x00000000
        /*0020*/ 	.short	0x0008
        /*0022*/ 	.short	0x0040
        /*0024*/ 	.byte	0x00, 0xf4, 0x21, 0x00


	//----- nvinfo : EIATTR_KPARAM_INFO
	.align		4
.L_15:
        /*0028*/ 	.byte	0x04, 0x17
        /*002a*/ 	.short	(.L_17 - .L_16)
.L_16:
        /*002c*/ 	.word	0x00000000
        /*0030*/ 	.short	0x0007
        /*0032*/ 	.short	0x0038
        /*0034*/ 	.byte	0x00, 0xf4, 0x21, 0x00


	//----- nvinfo : EIATTR_KPARAM_INFO
	.align		4
.L_17:
        /*0038*/ 	.byte	0x04, 0x17
        /*003a*/ 	.short	(.L_19 - .L_18)
.L_18:
        /*003c*/ 	.word	0x00000000
        /*0040*/ 	.short	0x0006
        /*0042*/ 	.short	0x0030
        /*0044*/ 	.byte	0x00, 0xf4, 0x21, 0x00


	//----- nvinfo : EIATTR_KPARAM_INFO
	.align		4
.L_19:
        /*0048*/ 	.byte	0x04, 0x17
        /*004a*/ 	.short	(.L_21 - .L_20)
.L_20:
        /*004c*/ 	.word	0x00000000
        /*0050*/ 	.short	0x0005
        /*0052*/ 	.short	0x0028
        /*0054*/ 	.byte	0x00, 0xf4, 0x21, 0x00


	//----- nvinfo : EIATTR_KPARAM_INFO
	.align		4
.L_21:
        /*0058*/ 	.byte	0x04, 0x17
        /*005a*/ 	.short	(.L_23 - .L_22)
.L_22:
        /*005c*/ 	.word	0x00000000
        /*0060*/ 	.short	0x0004
        /*0062*/ 	.short	0x0020
        /*0064*/ 	.byte	0x00, 0xf4, 0x21, 0x00


	//----- nvinfo : EIATTR_KPARAM_INFO
	.align		4
.L_23:
        /*0068*/ 	.byte	0x04, 0x17
        /*006a*/ 	.short	(.L_25 - .L_24)
.L_24:
        /*006c*/ 	.word	0x00000000
        /*0070*/ 	.short	0x0003
        /*0072*/ 	.short	0x0018
        /*0074*/ 	.byte	0x00, 0xf4, 0x21, 0x00


	//----- nvinfo : EIATTR_KPARAM_INFO
	.align		4
.L_25:
        /*0078*/ 	.byte	0x04, 0x17
        /*007a*/ 	.short	(.L_27 - .L_26)
.L_26:
        /*007c*/ 	.word	0x00000000
        /*0080*/ 	.short	0x0002
        /*0082*/ 	.short	0x0010
        /*0084*/ 	.byte	0x00, 0xf4, 0x21, 0x00


	//----- nvinfo : EIATTR_KPARAM_INFO
	.align		4
.L_27:
        /*0088*/ 	.byte	0x04, 0x17
        /*008a*/ 	.short	(.L_29 - .L_28)
.L_28:
        /*008c*/ 	.word	0x00000000
        /*0090*/ 	.short	0x0001
        /*0092*/ 	.short	0x0008
        /*0094*/ 	.byte	0x00, 0xf4, 0x21, 0x00


	//----- nvinfo : EIATTR_KPARAM_INFO
	.align		4
.L_29:
        /*0098*/ 	.byte	0x04, 0x17
        /*009a*/ 	.short	(.L_31 - .L_30)
.L_30:
        /*009c*/ 	.word	0x00000000
        /*00a0*/ 	.short	0x0000
        /*00a2*/ 	.short	0x0000
        /*00a4*/ 	.byte	0x00, 0xf4, 0x21, 0x00


	//----- nvinfo : EIATTR_SPARSE_MMA_MASK
	.align		4
.L_31:
        /*00a8*/ 	.byte	0x03, 0x50
        /*00aa*/ 	.short	0x0000


	//----- nvinfo : EIATTR_MAXREG_COUNT
	.align		4
        /*00ac*/ 	.byte	0x03, 0x1b
        /*00ae*/ 	.short	0x00ff


	//----- nvinfo : EIATTR_EXIT_INSTR_OFFSETS
	.align		4
        /*00b0*/ 	.byte	0x04, 0x1c
        /*00b2*/ 	.short	(.L_33 - .L_32)


	//   ....[0]....
.L_32:
        /*00b4*/ 	.word	0x00000420


	//----- nvinfo : EIATTR_REQNTID
	.align		4
.L_33:
        /*00b8*/ 	.byte	0x04, 0x10
        /*00ba*/ 	.short	(.L_35 - .L_34)
.L_34:
        /*00bc*/ 	.word	0x00000080
        /*00c0*/ 	.word	0x00000001
        /*00c4*/ 	.word	0x00000001


	//----- nvinfo : EIATTR_CBANK_PARAM_SIZE
	.align		4
.L_35:
        /*00c8*/ 	.byte	0x03, 0x19
        /*00ca*/ 	.short	0x004c


	//----- nvinfo : EIATTR_PARAM_CBANK
	.align		4
        /*00cc*/ 	.byte	0x04, 0x0a
        /*00ce*/ 	.short	(.L_37 - .L_36)
	.align		4
.L_36:
        /*00d0*/ 	.word	index@(.nv.constant0.triton_poi_fused__native_batch_norm_legit_no_training_add_convolution_native_batch_norm_backward_relu_40)
        /*00d4*/ 	.short	0x0210
        /*00d6*/ 	.short	0x004c


	//----- nvinfo : EIATTR_SW_WAR
	.align		4
.L_37:
        /*00d8*/ 	.byte	0x04, 0x36
        /*00da*/ 	.short	(.L_39 - .L_38)
.L_38:
        /*00dc*/ 	.word	0x00000008
.L_39:


//--------------------- .nv.callgraph             --------------------------
	.section	.nv.callgraph,"",@"SHT_CUDA_CALLGRAPH"
	.align	4
	.sectionentsize	8
	.align		4
        /*0000*/ 	.word	0x00000000
	.align		4
        /*0004*/ 	.word	0xffffffff
	.align		4
        /*0008*/ 	.word	0x00000000
	.align		4
        /*000c*/ 	.word	0xfffffffe
	.align		4
        /*0010*/ 	.word	0x00000000
	.align		4
        /*0014*/ 	.word	0xfffffffd
	.align		4
        /*0018*/ 	.word	0x00000000
	.align		4
        /*001c*/ 	.word	0xfffffffc


//--------------------- .nv.constant4             --------------------------
	.section	.nv.constant4,"a",@progbits
	.align	8
	.align		8
.nv.constant4:
        /*0000*/ 	.dword	_$_str
	.align		8
        /*0008*/ 	.dword	_$_str_$_2


//--------------------- .text.triton_poi_fused__native_batch_norm_legit_no_training_add_convolution_native_batch_norm_backward_relu_40 --------------------------
	.section	.text.triton_poi_fused__native_batch_norm_legit_no_training_add_convolution_native_batch_norm_backward_relu_40,"ax",@progbits
	.align	128
        .global         triton_poi_fused__native_batch_norm_legit_no_training_add_convolution_native_batch_norm_backward_relu_40
        .type           triton_poi_fused__native_batch_norm_legit_no_training_add_convolution_native_batch_norm_backward_relu_40,@function
        .size           triton_poi_fused__native_batch_norm_legit_no_training_add_convolution_native_batch_norm_backward_relu_40,(.L_x_1 - triton_poi_fused__native_batch_norm_legit_no_training_add_convolution_native_batch_norm_backward_relu_40)
        .other          triton_poi_fused__native_batch_norm_legit_no_training_add_convolution_native_batch_norm_backward_relu_40,@"STO_CUDA_ENTRY STV_DEFAULT"
triton_poi_fused__native_batch_norm_legit_no_training_add_convolution_native_batch_norm_backward_relu_40:
.text.triton_poi_fused__native_batch_norm_legit_no_training_add_convolution_native_batch_norm_backward_relu_40:
[----:B------:R-:W-:Y:S01]  /*0000*/  LDC R1, c[0x0][0x28] ;  /* 0x00000a00ff017b82 */ /* 0x000fe20000000800 */
[----:B------:R-:W1:Y:S07]  /*0010*/  S2R R0, SR_TID.X ;  /* 0x0000000000007919 */ /* 0x000e6e0000002100 */
[----:B------:R-:W2:Y:S01]  /*0020*/  LDC.64 R16, c[0x0][0x230] ;  /* 0x00008c00ff107b82 */ /* 0x000ea20000000a00 */
[----:B------:R-:W-:Y:S01]  /*0030*/  ULDC.64 UR4, c[0x0][0x208] ;  /* 0x0000820000047ab9 */ /* 0x000fe20000000a00 */
[----:B------:R-:W3:Y:S06]  /*0040*/  S2R R5, SR_CTAID.X ;  /* 0x0000000000057919 */ /* 0x000eec0000002500 */
[----:B------:R-:W4:Y:S08]  /*0050*/  LDC.64 R14, c[0x0][0x218] ;  /* 0x00008600ff0e7b82 */ /* 0x000f300000000a00 */
[----:B------:R-:W5:Y:S08]  /*0060*/  LDC.64 R18, c[0x0][0x228] ;  /* 0x00008a00ff127b82 */ /* 0x000f700000000a00 */
[----:B------:R-:W5:Y:S01]  /*0070*/  LDC.64 R6, c[0x0][0x240] ;  /* 0x00009000ff067b82 */ /* 0x000f620000000a00 */
[----:B-1----:R-:W-:-:S07]  /*0080*/  SHF.L.U32 R0, R0, 0x1, RZ ;  /* 0x0000000100007819 */ /* 0x002fce00000006ff */
[----:B------:R-:W1:Y:S01]  /*0090*/  LDC.64 R10, c[0x0][0x238] ;  /* 0x00008e00ff0a7b82 */ /* 0x000e620000000a00 */
[----:B---3--:R-:W-:Y:S02]  /*00a0*/  SHF.R.S32.HI R3, RZ, 0x17, R5 ;  /* 0x00000017ff037819 */ /* 0x008fe40000011405 */
[----:B------:R-:W-:Y:S02]  /*00b0*/  LOP3.LUT R0, R0, 0xfe, RZ, 0xc0, !PT ;  /* 0x000000fe00007812 */ /* 0x000fe400078ec0ff */
[----:B------:R-:W-:Y:S02]  /*00c0*/  SGXT R3, R3, 0x1 ;  /* 0x000000010303781a */ /* 0x000fe40000000200 */
[----:B------:R-:W-:Y:S02]  /*00d0*/  LEA R0, R5, R0, 0x8 ;  /* 0x0000000005007211 */ /* 0x000fe400078e40ff */
[----:B------:R-:W3:Y:S02]  /*00e0*/  LDC.64 R4, c[0x0][0x220] ;  /* 0x00008800ff047b82 */ /* 0x000ee40000000a00 */
[----:B------:R-:W-:-:S04]  /*00f0*/  LEA.HI R3, R3, R0, RZ, 0xa ;  /* 0x0000000003037211 */ /* 0x000fc800078f50ff */
[----:B------:R-:W-:-:S04]  /*0100*/  SHF.R.S32.HI R3, RZ, 0xa, R3 ;  /* 0x0000000aff037819 */ /* 0x000fc80000011403 */
[----:B------:R-:W-:-:S04]  /*0110*/  LEA.HI R2, R3, R3, RZ, 0x2 ;  /* 0x0000000303027211 */ /* 0x000fc800078f10ff */
[----:B------:R-:W-:-:S04]  /*0120*/  LOP3.LUT R2, R2, 0xfffffffc, RZ, 0xc0, !PT ;  /* 0xfffffffc02027812 */ /* 0x000fc800078ec0ff */
[----:B------:R-:W-:Y:S02]  /*0130*/  IADD3 R9, R3, -R2, RZ ;  /* 0x8000000203097210 */ /* 0x000fe40007ffe0ff */
[----:B------:R-:W1:Y:S03]  /*0140*/  LDC.64 R2, c[0x0][0x210] ;  /* 0x00008400ff027b82 */ /* 0x000e660000000a00 */
[----:B--2---:R-:W-:-:S05]  /*0150*/  IMAD.WIDE R16, R9, 0x4, R16 ;  /* 0x0000000409107825 */ /* 0x004fca00078e0210 */
[----:B------:R5:W2:Y:S01]  /*0160*/  LDG.E.EL R8, desc[UR4][R16.64] ;  /* 0x0000000410087981 */ /* 0x000aa2000c2e1900 */
[----:B----4-:R-:W-:-:S04]  /*0170*/  IMAD.WIDE R14, R9, 0x4, R14 ;  /* 0x00000004090e7825 */ /* 0x010fc800078e020e */
[C---:B---3--:R-:W-:Y:S01]  /*0180*/  IMAD.WIDE R4, R0.reuse, 0x4, R4 ;  /* 0x0000000400047825 */ /* 0x048fe200078e0204 */
[----:B------:R3:W4:Y:S03]  /*0190*/  LDG.E.EL R12, desc[UR4][R14.64] ;  /* 0x000000040e0c7981 */ /* 0x000726000c2e1900 */
[----:B01----:R-:W-:Y:S02]  /*01a0*/  IMAD.WIDE R2, R0, 0x4, R2 ;  /* 0x0000000400027825 */ /* 0x003fe400078e0202 */
[----:B------:R-:W4:Y:S04]  /*01b0*/  LDG.E.64 R4, desc[UR4][R4.64] ;  /* 0x0000000404047981 */ /* 0x000f28000c1e1b00 */
[----:B------:R-:W4:Y:S01]  /*01c0*/  LDG.E.64 R2, desc[UR4][R2.64] ;  /* 0x0000000402027981 */ /* 0x000f22000c1e1b00 */
[----:B-----5:R-:W-:-:S05]  /*01d0*/  IMAD.WIDE R16, R9, 0x4, R18 ;  /* 0x0000000409107825 */ /* 0x020fca00078e0212 */
[----:B------:R-:W5:Y:S01]  /*01e0*/  LDG.E.EL R13, desc[UR4][R16.64] ;  /* 0x00000004100d7981 */ /* 0x000f62000c2e1900 */
[----:B------:R-:W-:-:S04]  /*01f0*/  IMAD.WIDE R18, R9, 0x4, R6 ;  /* 0x0000000409127825 */ /* 0x000fc800078e0206 */
[----:B------:R-:W-:Y:S01]  /*0200*/  IMAD.WIDE R10, R9, 0x4, R10 ;  /* 0x00000004090a7825 */ /* 0x000fe200078e020a */
[----:B---3--:R-:W-:Y:S01]  /*0210*/  HFMA2.MMA R15, -RZ, RZ, 1.625, 0 ;  /* 0x3e800000ff0f7435 */ /* 0x008fe200000001ff */
[----:B------:R-:W3:Y:S01]  /*0220*/  LDG.E.EL R18, desc[UR4][R18.64] ;  /* 0x0000000412127981 */ /* 0x000ee2000c2e1900 */
[----:B------:R-:W0:Y:S03]  /*0230*/  LDC.64 R6, c[0x0][0x248] ;  /* 0x00009200ff067b82 */ /* 0x000e260000000a00 */
[----:B------:R4:W3:Y:S01]  /*0240*/  LDG.E.EL R9, desc[UR4][R10.64] ;  /* 0x000000040a097981 */ /* 0x0008e2000c2e1900 */
[----:B0-----:R-:W-:-:S04]  /*0250*/  IMAD.WIDE R6, R0, 0x4, R6 ;  /* 0x0000000400067825 */ /* 0x001fc800078e0206 */
[----:B--2---:R-:W-:-:S04]  /*0260*/  FADD R8, R8, 9.9999997473787516356e-06 ;  /* 0x3727c5ac08087421 */ /* 0x004fc80000000000 */
[----:B------:R-:W0:Y:S02]  /*0270*/  MUFU.SQRT R14, R8 ;  /* 0x00000008000e7308 */ /* 0x000e240000002000 */
[C---:B0-----:R-:W-:Y:S02]  /*0280*/  FSETP.GT.AND P0, PT, R14.reuse, 8.50705917302346158658e+37, PT ;  /* 0x7e8000000e00780b */ /* 0x041fe40003f04000 */
[----:B------:R-:W-:-:S11]  /*0290*/  FSETP.GEU.AND P1, PT, R14, 1.175494350822287508e-38, PT ;  /* 0x008000000e00780b */ /* 0x000fd60003f2e000 */
[----:B------:R-:W-:-:S04]  /*02a0*/  @P0 FMUL R14, R14, 0.25 ;  /* 0x3e8000000e0e0820 */ /* 0x000fc80000400000 */
[----:B------:R-:W-:-:S06]  /*02b0*/  @!P1 FMUL R14, R14, 16777216 ;  /* 0x4b8000000e0e9820 */ /* 0x000fcc0000400000 */
[----:B------:R-:W0:Y:S01]  /*02c0*/  MUFU.RCP R14, R14 ;  /* 0x0000000e000e7308 */ /* 0x000e220000001000 */
[----:B------:R-:W-:Y:S01]  /*02d0*/  FSEL R15, R15, 1, P0 ;  /* 0x3f8000000f0f7808 */ /* 0x000fe20000000000 */
[--C-:B----4-:R-:W-:Y:S01]  /*02e0*/  FADD R11, R2, R12.reuse ;  /* 0x0000000c020b7221 */ /* 0x110fe20000000000 */
[----:B------:R-:W-:Y:S02]  /*02f0*/  FADD R12, R3, R12 ;  /* 0x0000000c030c7221 */ /* 0x000fe40000000000 */
[----:B------:R-:W1:Y:S01]  /*0300*/  LDC.64 R2, c[0x0][0x250] ;  /* 0x00009400ff027b82 */ /* 0x000e620000000a00 */
[----:B------:R-:W-:Y:S01]  /*0310*/  @!P1 FMUL R15, R15, 16777216 ;  /* 0x4b8000000f0f9820 */ /* 0x000fe20000400000 */
[----:B------:R-:W-:Y:S01]  /*0320*/  FADD R8, R4, R11 ;  /* 0x0000000b04087221 */ /* 0x000fe20000000000 */
[----:B------:R-:W-:-:S03]  /*0330*/  FADD R4, R5, R12 ;  /* 0x0000000c05047221 */ /* 0x000fc60000000000 */
[C---:B-----5:R-:W-:Y:S01]  /*0340*/  FADD R12, -R13.reuse, R8 ;  /* 0x000000080d0c7221 */ /* 0x060fe20000000100 */
[----:B------:R-:W-:Y:S01]  /*0350*/  FADD R13, -R13, R4 ;  /* 0x000000040d0d7221 */ /* 0x000fe20000000100 */
[----:B0-----:R-:W-:-:S04]  /*0360*/  FMUL R15, R14, R15 ;  /* 0x0000000f0e0f7220 */ /* 0x001fc80000400000 */
[-C--:B------:R-:W-:Y:S01]  /*0370*/  FMUL R4, R12, R15.reuse ;  /* 0x0000000f0c047220 */ /* 0x080fe20000400000 */
[----:B------:R-:W-:-:S03]  /*0380*/  FMUL R15, R13, R15 ;  /* 0x0000000f0d0f7220 */ /* 0x000fc60000400000 */
[C-C-:B---3--:R-:W-:Y:S01]  /*0390*/  FFMA R4, R9.reuse, R4, R18.reuse ;  /* 0x0000000409047223 */ /* 0x148fe20000000012 */
[----:B------:R-:W-:-:S04]  /*03a0*/  FFMA R15, R9, R15, R18 ;  /* 0x0000000f090f7223 */ /* 0x000fc80000000012 */
[----:B------:R-:W-:Y:S02]  /*03b0*/  FSETP.GEU.AND P0, PT, R4, RZ, PT ;  /* 0x000000ff0400720b */ /* 0x000fe40003f0e000 */
[C---:B------:R-:W-:Y:S01]  /*03c0*/  FSETP.GEU.AND P1, PT, R15.reuse, RZ, PT ;  /* 0x000000ff0f00720b */ /* 0x040fe20003f2e000 */
[----:B-1----:R-:W-:Y:S01]  /*03d0*/  IMAD.WIDE R2, R0, 0x4, R2 ;  /* 0x0000000400027825 */ /* 0x002fe200078e0202 */
[----:B------:R-:W-:Y:S02]  /*03e0*/  FSEL R4, R4, RZ, P0 ;  /* 0x000000ff04047208 */ /* 0x000fe40000000000 */
[----:B------:R-:W-:-:S05]  /*03f0*/  FSEL R5, R15, RZ, P1 ;  /* 0x000000ff0f057208 */ /* 0x000fca0000800000 */
[----:B------:R-:W-:Y:S04]  /*0400*/  STG.E.64 desc[UR4][R6.64], R4 ;  /* 0x0000000406007986 */ /* 0x000fe8000c101b04 */
[----:B------:R-:W-:Y:S01]  /*0410*/  STG.E.64 desc[UR4][R2.64], R12 ;  /* 0x0000000c02007986 */ /* 0x000fe2000c101b04 */
[----:B------:R-:W-:Y:S05]  /*0420*/  EXIT ;  /* 0x000000000000794d */ /* 0x000fea0003800000 */
.L_x_0:
[----:B------:R-:W-:-:S00]  /*0430*/  BRA `(.L_x_0) ;  /* 0xfffffffc00fc7947 */ /* 0x000fc0000383ffff */
[----:B------:R-:W-:-:S00]  /*0440*/  NOP ;  /* 0x0000000000007918 */ /* 0x000fc00000000000 */
        /* <DEDUP_REMOVED lines=11> */
.L_x_1:


//--------------------- .nv.global.init           --------------------------
	.section	.nv.global.init,"aw",@progbits
.nv.global.init:
	.type		_$_str,@object
	.size		_$_str,(_$_str_$_2 - _$_str)
_$_str:
        /*0000*/ 	.byte	0x5f, 0x5f, 0x43, 0x55, 0x44, 0x41, 0x5f, 0x46, 0x54, 0x5a, 0x00
	.type		_$_str_$_2,@object
	.size		_$_str_$_2,(.L_1 - _$_str_$_2)
_$_str_$_2:
        /*000b*/ 	.byte	0x5f, 0x5f, 0x43, 0x55, 0x44, 0x41, 0x5f, 0x50, 0x52, 0x45, 0x43, 0x5f, 0x53, 0x51, 0x52, 0x54
        /*001b*/ 	.byte	0x00
.L_1:


//--------------------- .nv.constant0.triton_poi_fused__native_batch_norm_legit_no_training_add_convolution_native_batch_norm_backward_relu_40 --------------------------
	.section	.nv.constant0.triton_poi_fused__native_batch_norm_legit_no_training_add_convolution_native_batch_norm_backward_relu_40,"a",@progbits
	.sectionflags	@""
	.align	4
.nv.constant0.triton_poi_fused__native_batch_norm_legit_no_training_add_convolution_native_batch_norm_backward_relu_40:
	.zero		604
